//
// Generated by NVIDIA NVVM Compiler
//
// Compiler Build ID: CL-36424714
// Cuda compilation tools, release 13.0, V13.0.88
// Based on NVVM 20.0.0
//

.version 9.0
.target sm_100
.address_size 64

	// .globl	_Z21vector_dot_product_cuPiS_S_
// _ZZ21vector_dot_product_cuPiS_S_E3tmp has been demoted

.visible .entry _Z21vector_dot_product_cuPiS_S_(
	.param .u64 .ptr .align 1 _Z21vector_dot_product_cuPiS_S__param_0,
	.param .u64 .ptr .align 1 _Z21vector_dot_product_cuPiS_S__param_1,
	.param .u64 .ptr .align 1 _Z21vector_dot_product_cuPiS_S__param_2
)
{
	.reg .b32 	%r<15>;
	.reg .b64 	%rd<10>;
	// demoted variable
	.shared .align 4 .b8 _ZZ21vector_dot_product_cuPiS_S_E3tmp[16];
	ld.param.u64 	%rd1, [_Z21vector_dot_product_cuPiS_S__param_0];
	ld.param.u64 	%rd2, [_Z21vector_dot_product_cuPiS_S__param_1];
	ld.param.u64 	%rd3, [_Z21vector_dot_product_cuPiS_S__param_2];
	cvta.to.global.u64 	%rd4, %rd3;
	cvta.to.global.u64 	%rd5, %rd2;
	mov.u32 	%r1, %tid.x;
	mul.wide.u32 	%rd6, %r1, 4;
	add.s64 	%rd7, %rd5, %rd6;
	ld.global.u32 	%r2, [%rd7];
	add.s64 	%rd8, %rd4, %rd6;
	ld.global.u32 	%r3, [%rd8];
	mul.lo.s32 	%r4, %r3, %r2;
	shl.b32 	%r5, %r1, 2;
	mov.u32 	%r6, _ZZ21vector_dot_product_cuPiS_S_E3tmp;
	add.s32 	%r7, %r6, %r5;
	st.shared.u32 	[%r7], %r4;
	bar.sync 	0;
	ld.shared.u32 	%r8, [_ZZ21vector_dot_product_cuPiS_S_E3tmp];
	ld.shared.u32 	%r9, [_ZZ21vector_dot_product_cuPiS_S_E3tmp+4];
	add.s32 	%r10, %r9, %r8;
	ld.shared.u32 	%r11, [_ZZ21vector_dot_product_cuPiS_S_E3tmp+8];
	add.s32 	%r12, %r11, %r10;
	ld.shared.u32 	%r13, [_ZZ21vector_dot_product_cuPiS_S_E3tmp+12];
	add.s32 	%r14, %r13, %r12;
	cvta.to.global.u64 	%rd9, %rd1;
	st.global.u32 	[%rd9], %r14;
	ret;

}


// ===== COMPILED SASS (sm_100) =====

	.target	sm_100

	.elftype	@"ET_EXEC"


//--------------------- .note.nv.tkinfo           --------------------------
	.section	.note.nv.tkinfo,"",@"SHT_NOTE"
	.sectionflags	@"SHF_NOTE_NV_TKINFO"
	.tkinfo
        /*0018*/ 	.word	0x00000002
        /*0030*/ 	.string	""
        /*0030*/ 	.string	"ptxas"
        /*0030*/ 	.string	"Cuda compilation tools, release 13.0, V13.0.88"
        /*0030*/ 	.string	"Build cuda_13.0.r13.0/compiler.36424714_0"
        /*0030*/ 	.string	"-arch sm_100 -m 64 "



//--------------------- .note.nv.cuinfo           --------------------------
	.section	.note.nv.cuinfo,"",@"SHT_NOTE"
	.sectionflags	@"SHF_NOTE_NV_CUINFO"
        /*0018*/ 	.short	0x0002
        /*001a*/ 	.short	0x0064
        /*001c*/ 	.short	0x0082
	.zero		2


//--------------------- .nv.info                  --------------------------
	.section	.nv.info,"",@"SHT_CUDA_INFO"
	.align	4


	//----- nvinfo : EIATTR_REGCOUNT
	.align		4
        /*0000*/ 	.byte	0x04, 0x2f
        /*0002*/ 	.short	(.L_1 - .L_0)
	.align		4
.L_0:
        /*0004*/ 	.word	index@(_Z21vector_dot_product_cuPiS_S_)
        /*0008*/ 	.word	0x00000012


	//----- nvinfo : EIATTR_FRAME_SIZE
	.align		4
.L_1:
        /*000c*/ 	.byte	0x04, 0x11
        /*000e*/ 	.short	(.L_3 - .L_2)
	.align		4
.L_2:
        /*0010*/ 	.word	index@(_Z21vector_dot_product_cuPiS_S_)
        /*0014*/ 	.word	0x00000000


	//----- nvinfo : EIATTR_MIN_STACK_SIZE
	.align		4
.L_3:
        /*0018*/ 	.byte	0x04, 0x12
        /*001a*/ 	.short	(.L_5 - .L_4)
	.align		4
.L_4:
        /*001c*/ 	.word	index@(_Z21vector_dot_product_cuPiS_S_)
        /*0020*/ 	.word	0x00000000
.L_5:


//--------------------- .nv.compat                --------------------------
	.section	.nv.compat,"",@"SHT_CUDA_COMPAT_INFO"
	.align	4
        /*0000*/ 	.byte	0x02, 0x09, 0x00, 0x00, 0x02, 0x02, 0x01, 0x00, 0x02, 0x05, 0x05, 0x00, 0x03, 0x07, 0x01, 0x01
        /*0010*/ 	.byte	0x02, 0x03, 0x00, 0x00, 0x02, 0x06, 0x01, 0x00, 0x04, 0x0b, 0x08, 0x00, 0x09, 0x00, 0x00, 0x00
        /*0020*/ 	.byte	0x00, 0x00, 0x00, 0x00


//--------------------- .nv.info._Z21vector_dot_product_cuPiS_S_ --------------------------
	.section	.nv.info._Z21vector_dot_product_cuPiS_S_,"",@"SHT_CUDA_INFO"
	.sectionflags	@""
	.align	4


	//----- nvinfo : EIATTR_CUDA_API_VERSION
	.align		4
        /*0000*/ 	.byte	0x04, 0x37
        /*0002*/ 	.short	(.L_7 - .L_6)
.L_6:
        /*0004*/ 	.word	0x00000082


	//----- nvinfo : EIATTR_KPARAM_INFO
	.align		4
.L_7:
        /*0008*/ 	.byte	0x04, 0x17
        /*000a*/ 	.short	(.L_9 - .L_8)
.L_8:
        /*000c*/ 	.word	0x00000000
        /*0010*/ 	.short	0x0002
        /*0012*/ 	.short	0x0010
        /*0014*/ 	.byte	0x00, 0xf5, 0x21, 0x00


	//----- nvinfo : EIATTR_KPARAM_INFO
	.align		4
.L_9:
        /*0018*/ 	.byte	0x04, 0x17
        /*001a*/ 	.short	(.L_11 - .L_10)
.L_10:
        /*001c*/ 	.word	0x00000000
        /*0020*/ 	.short	0x0001
        /*0022*/ 	.short	0x0008
        /*0024*/ 	.byte	0x00, 0xf5, 0x21, 0x00


	//----- nvinfo : EIATTR_KPARAM_INFO
	.align		4
.L_11:
        /*0028*/ 	.byte	0x04, 0x17
        /*002a*/ 	.short	(.L_13 - .L_12)
.L_12:
        /*002c*/ 	.word	0x00000000
        /*0030*/ 	.short	0x0000
        /*0032*/ 	.short	0x0000
        /*0034*/ 	.byte	0x00, 0xf5, 0x21, 0x00


	//----- nvinfo : EIATTR_SPARSE_MMA_MASK
	.align		4
.L_13:
        /*0038*/ 	.byte	0x03, 0x50
        /*003a*/ 	.short	0x0000


	//----- nvinfo : EIATTR_MAXREG_COUNT
	.align		4
        /*003c*/ 	.byte	0x03, 0x1b
        /*003e*/ 	.short	0x00ff


	//----- nvinfo : EIATTR_NUM_BARRIERS
	.align		4
        /*0040*/ 	.byte	0x02, 0x4c
        /*0042*/ 	.byte	0x01
	.zero		1


	//----- nvinfo : EIATTR_MERCURY_ISA_VERSION
	.align		4
        /*0044*/ 	.byte	0x03, 0x5f
        /*0046*/ 	.short	0x0101


	//----- nvinfo : EIATTR_VRC_CTA_INIT_COUNT
	.align		4
        /*0048*/ 	.byte	0x02, 0x4a
	.zero		1
	.zero		1


	//----- nvinfo : EIATTR_EXIT_INSTR_OFFSETS
	.align		4
        /*004c*/ 	.byte	0x04, 0x1c
        /*004e*/ 	.short	(.L_15 - .L_14)


	//   ....[0]....
.L_14:
        /*0050*/ 	.word	0x00000150


	//----- nvinfo : EIATTR_CBANK_PARAM_SIZE
	.align		4
.L_15:
        /*0054*/ 	.byte	0x03, 0x19
        /*0056*/ 	.short	0x0018


	//----- nvinfo : EIATTR_PARAM_CBANK
	.align		4
        /*0058*/ 	.byte	0x04, 0x0a
        /*005a*/ 	.short	(.L_17 - .L_16)
	.align		4
.L_16:
        /*005c*/ 	.word	index@(.nv.constant0._Z21vector_dot_product_cuPiS_S_)
        /*0060*/ 	.short	0x0380
        /*0062*/ 	.short	0x0018


	//----- nvinfo : EIATTR_SW_WAR
	.align		4
.L_17:
        /*0064*/ 	.byte	0x04, 0x36
        /*0066*/ 	.short	(.L_19 - .L_18)
.L_18:
        /*0068*/ 	.word	0x00000008
.L_19:


//--------------------- .nv.callgraph             --------------------------
	.section	.nv.callgraph,"",@"SHT_CUDA_CALLGRAPH"
	.align	4
	.sectionentsize	8
	.align		4
        /*0000*/ 	.word	0x00000000
	.align		4
        /*0004*/ 	.word	0xffffffff
	.align		4
        /*0008*/ 	.word	0x00000000
	.align		4
        /*000c*/ 	.word	0xfffffffe
	.align		4
        /*0010*/ 	.word	0x00000000
	.align		4
        /*0014*/ 	.word	0xfffffffd
	.align		4
        /*0018*/ 	.word	0x00000000
	.align		4
        /*001c*/ 	.word	0xfffffffc


//--------------------- .text._Z21vector_dot_product_cuPiS_S_ --------------------------
	.section	.text._Z21vector_dot_product_cuPiS_S_,"ax",@progbits
	.align	128
        .global         _Z21vector_dot_product_cuPiS_S_
        .type           _Z21vector_dot_product_cuPiS_S_,@function
        .size           _Z21vector_dot_product_cuPiS_S_,(.L_x_1 - _Z21vector_dot_product_cuPiS_S_)
        .other          _Z21vector_dot_product_cuPiS_S_,@"STO_CUDA_ENTRY STV_DEFAULT"
_Z21vector_dot_product_cuPiS_S_:
.text._Z21vector_dot_product_cuPiS_S_:
[----:B------:R-:W-:Y:S01]  /*0000*/  LDC R1, c[0x0][0x37c] ;  /* 0x0000df00ff017b82 */ /* 0x000fe20000000800 */
[----:B------:R-:W0:Y:S07]  /*0010*/  S2R R9, SR_TID.X ;  /* 0x0000000000097919 */ /* 0x000e2e0000002100 */
[----:B------:R-:W0:Y:S01]  /*0020*/  LDC.64 R2, c[0x0][0x388] ;  /* 0x0000e200ff027b82 */ /* 0x000e220000000a00 */
[----:B------:R-:W1:Y:S07]  /*0030*/  LDCU.64 UR6, c[0x0][0x358] ;  /* 0x00006b00ff0677ac */ /* 0x000e6e0008000a00 */
[----:B------:R-:W2:Y:S01]  /*0040*/  LDC.64 R4, c[0x0][0x390] ;  /* 0x0000e400ff047b82 */ /* 0x000ea20000000a00 */
[----:B0-----:R-:W-:-:S04]  /*0050*/  IMAD.WIDE.U32 R2, R9, 0x4, R2 ;  /* 0x0000000409027825 */ /* 0x001fc800078e0002 */
[----:B--2---:R-:W-:Y:S02]  /*0060*/  IMAD.WIDE.U32 R4, R9, 0x4, R4 ;  /* 0x0000000409047825 */ /* 0x004fe400078e0004 */
[----:B-1----:R-:W2:Y:S04]  /*0070*/  LDG.E R2, desc[UR6][R2.64] ;  /* 0x0000000602027981 */ /* 0x002ea8000c1e1900 */
[----:B------:R-:W2:Y:S01]  /*0080*/  LDG.E R5, desc[UR6][R4.64] ;  /* 0x0000000604057981 */ /* 0x000ea2000c1e1900 */
[----:B------:R-:W0:Y:S01]  /*0090*/  S2UR UR5, SR_CgaCtaId ;  /* 0x00000000000579c3 */ /* 0x000e220000008800 */
[----:B------:R-:W-:-:S07]  /*00a0*/  UMOV UR4, 0x400 ;  /* 0x0000040000047882 */ /* 0x000fce0000000000 */
[----:B------:R-:W1:Y:S01]  /*00b0*/  LDC.64 R6, c[0x0][0x380] ;  /* 0x0000e000ff067b82 */ /* 0x000e620000000a00 */
[----:B0-----:R-:W-:-:S06]  /*00c0*/  ULEA UR4, UR5, UR4, 0x18 ;  /* 0x0000000405047291 */ /* 0x001fcc000f8ec0ff */
[----:B------:R-:W-:Y:S01]  /*00d0*/  LEA R9, R9, UR4, 0x2 ;  /* 0x0000000409097c11 */ /* 0x000fe2000f8e10ff */
[----:B--2---:R-:W-:-:S05]  /*00e0*/  IMAD R0, R2, R5, RZ ;  /* 0x0000000502007224 */ /* 0x004fca00078e02ff */
[----:B------:R-:W-:Y:S01]  /*00f0*/  STS [R9], R0 ;  /* 0x0000000009007388 */ /* 0x000fe20000000800 */
[----:B------:R-:W-:Y:S06]  /*0100*/  BAR.SYNC.DEFER_BLOCKING 0x0 ;  /* 0x0000000000007b1d */ /* 0x000fec0000010000 */
[----:B------:R-:W0:Y:S02]  /*0110*/  LDS.128 R12, [UR4] ;  /* 0x00000004ff0c7984 */ /* 0x000e240008000c00 */
[----:B0-----:R-:W-:-:S04]  /*0120*/  IADD3 R12, PT, PT, R14, R13, R12 ;  /* 0x0000000d0e0c7210 */ /* 0x001fc80007ffe00c */
[----:B------:R-:W-:-:S05]  /*0130*/  IADD3 R15, PT, PT, R12, R15, RZ ;  /* 0x0000000f0c0f7210 */ /* 0x000fca0007ffe0ff */
[----:B-1----:R-:W-:Y:S01]  /*0140*/  STG.E desc[UR6][R6.64], R15 ;  /* 0x0000000f06007986 */ /* 0x002fe2000c101906 */
[----:B------:R-:W-:Y:S05]  /*0150*/  EXIT ;  /* 0x000000000000794d */ /* 0x000fea0003800000 */
.L_x_0:
[----:B------:R-:W-:-:S00]  /*0160*/  BRA `(.L_x_0) ;  /* 0xfffffffc00fc7947 */ /* 0x000fc0000383ffff */
[----:B------:R-:W-:-:S00]  /*0170*/  NOP ;  /* 0x0000000000007918 */ /* 0x000fc00000000000 */
        /* <DEDUP_REMOVED lines=8> */
.L_x_1:


//--------------------- .nv.shared._Z21vector_dot_product_cuPiS_S_ --------------------------
	.section	.nv.shared._Z21vector_dot_product_cuPiS_S_,"aw",@nobits
	.sectionflags	@""
	.align	4
.nv.shared._Z21vector_dot_product_cuPiS_S_:
	.zero		1040


//--------------------- .nv.shared.reserved.0     --------------------------
	.section	.nv.shared.reserved.0,"aw",@nobits
	.weak		__nv_reservedSMEM_offset_0_alias
	.size		__nv_reservedSMEM_offset_0_alias, 0, 64
	.other		__nv_reservedSMEM_offset_0_alias,@"STO_CUDA_RESERVED_SHARED STV_DEFAULT"
__nv_reservedSMEM_offset_0_alias:
	.zero		0
	.zero		64


//--------------------- .nv.constant0._Z21vector_dot_product_cuPiS_S_ --------------------------
	.section	.nv.constant0._Z21vector_dot_product_cuPiS_S_,"a",@progbits
	.sectionflags	@""
	.align	4
.nv.constant0._Z21vector_dot_product_cuPiS_S_:
	.zero		920


//--------------------- SYMBOLS --------------------------

	.type		.nv.reservedSmem.offset0,@object
	.size		.nv.reservedSmem.offset0,0x4
	.type		.nv.reservedSmem.cap,@object
	.size		.nv.reservedSmem.cap,0x4
